	.headerflags	@"EF_CUDA_TEXMODE_UNIFIED EF_CUDA_64BIT_ADDRESS EF_CUDA_ACCELERATORS EF_CUDA_SM90 EF_CUDA_VIRTUAL_SM(EF_CUDA_SM90)"
	.elftype	@"ET_EXEC"


//--------------------- .nv.info                  --------------------------
	.section	.nv.info,"",@"SHT_CUDA_INFO"
	.align	4


	//----- nvinfo : EIATTR_REGCOUNT
	.align		4
        /*0000*/ 	.byte	0x04, 0x2f
        /*0002*/ 	.short	(.L_3 - .L_2)
	.align		4
.L_2:
        /*0004*/ 	.word	index@(triton_poi_fused__native_batch_norm_legit_no_training_convolution_relu_73)
        /*0008*/ 	.word	0x00000016


	//----- nvinfo : EIATTR_MIN_STACK_SIZE
	.align		4
.L_3:
        /*000c*/ 	.byte	0x04, 0x12
        /*000e*/ 	.short	(.L_5 - .L_4)
	.align		4
.L_4:
        /*0010*/ 	.word	index@(triton_poi_fused__native_batch_norm_legit_no_training_convolution_relu_73)
        /*0014*/ 	.word	0x00000000


	//----- nvinfo : EIATTR_FRAME_SIZE
	.align		4
.L_5:
        /*0018*/ 	.byte	0x04, 0x11
        /*001a*/ 	.short	(.L_7 - .L_6)
	.align		4
.L_6:
        /*001c*/ 	.word	index@(triton_poi_fused__native_batch_norm_legit_no_training_convolution_relu_73)
        /*0020*/ 	.word	0x00000000


	//----- nvinfo : EIATTR_MIN_STACK_SIZE
	.align		4
.L_7:
        /*0024*/ 	.byte	0x04, 0x12
        /*0026*/ 	.short	(.L_9 - .L_8)
	.align		4
.L_8:
        /*0028*/ 	.word	index@(triton_poi_fused__native_batch_norm_legit_no_training_convolution_relu_73)
        /*002c*/ 	.word	0x00000000
.L_9:


//--------------------- .nv.info.triton_poi_fused__native_batch_norm_legit_no_training_convolution_relu_73 --------------------------
	.section	.nv.info.triton_poi_fused__native_batch_norm_legit_no_training_convolution_relu_73,"",@"SHT_CUDA_INFO"
	.sectionflags	@""
	.align	4


	//----- nvinfo : EIATTR_CUDA_API_VERSION
	.align		4
        /*0000*/ 	.byte	0x04, 0x37
        /*0002*/ 	.short	(.L_11 - .L_10)
.L_10:
        /*0004*/ 	.word	0x0000007c


	//----- nvinfo : EIATTR_KPARAM_INFO
	.align		4
.L_11:
        /*0008*/ 	.byte	0x04, 0x17
        /*000a*/ 	.short	(.L_13 - .L_12)
.L_12:
        /*000c*/ 	.word	0x00000000
        /*0010*/ 	.short	0x0007
        /*0012*/ 	.short	0x0038
        /*0014*/ 	.byte	0x00, 0xf0, 0x11, 0x00


	//----- nvinfo : EIATTR_KPARAM_INFO
	.align		4
.L_13:
        /*0018*/ 	.byte	0x04, 0x17
        /*001a*/ 	.short	(.L_15 - .L_14)
.L_14:
        /*001c*/ 	.word	0x00000000
        /*0020*/ 	.short	0x0006
        /*0022*/ 	.short	0x0030
        /*0024*/ 	.byte	0x00, 0xf4, 0x21, 0x00


	//----- nvinfo : EIATTR_KPARAM_INFO
	.align		4
.L_15:
        /*0028*/ 	.byte	0x04, 0x17
        /*002a*/ 	.short	(.L_17 - .L_16)
.L_16:
        /*002c*/ 	.word	0x00000000
        /*0030*/ 	.short	0x0005
        /*0032*/ 	.short	0x0028
        /*0034*/ 	.byte	0x00, 0xf4, 0x21, 0x00


	//----- nvinfo : EIATTR_KPARAM_INFO
	.align		4
.L_17:
        /*0038*/ 	.byte	0x04, 0x17
        /*003a*/ 	.short	(.L_19 - .L_18)
.L_18:
        /*003c*/ 	.word	0x00000000
        /*0040*/ 	.short	0x0004
        /*0042*/ 	.short	0x0020
        /*0044*/ 	.byte	0x00, 0xf4, 0x21, 0x00


	//----- nvinfo : EIATTR_KPARAM_INFO
	.align		4
.L_19:
        /*0048*/ 	.byte	0x04, 0x17
        /*004a*/ 	.short	(.L_21 - .L_20)
.L_20:
        /*004c*/ 	.word	0x00000000
        /*0050*/ 	.short	0x0003
        /*0052*/ 	.short	0x0018
        /*0054*/ 	.byte	0x00, 0xf4, 0x21, 0x00


	//----- nvinfo : EIATTR_KPARAM_INFO
	.align		4
.L_21:
        /*0058*/ 	.byte	0x04, 0x17
        /*005a*/ 	.short	(.L_23 - .L_22)
.L_22:
        /*005c*/ 	.word	0x00000000
        /*0060*/ 	.short	0x0002
        /*0062*/ 	.short	0x0010
        /*0064*/ 	.byte	0x00, 0xf4, 0x21, 0x00


	//----- nvinfo : EIATTR_KPARAM_INFO
	.align		4
.L_23:
        /*0068*/ 	.byte	0x04, 0x17
        /*006a*/ 	.short	(.L_25 - .L_24)
.L_24:
        /*006c*/ 	.word	0x00000000
        /*0070*/ 	.short	0x0001
        /*0072*/ 	.short	0x0008
        /*0074*/ 	.byte	0x00, 0xf4, 0x21, 0x00


	//----- nvinfo : EIATTR_KPARAM_INFO
	.align		4
.L_25:
        /*0078*/ 	.byte	0x04, 0x17
        /*007a*/ 	.short	(.L_27 - .L_26)
.L_26:
        /*007c*/ 	.word	0x00000000
        /*0080*/ 	.short	0x0000
        /*0082*/ 	.short	0x0000
        /*0084*/ 	.byte	0x00, 0xf4, 0x21, 0x00


	//----- nvinfo : EIATTR_SPARSE_MMA_MASK
	.align		4
.L_27:
        /*0088*/ 	.byte	0x03, 0x50
        /*008a*/ 	.short	0x0000


	//----- nvinfo : EIATTR_MAXREG_COUNT
	.align		4
        /*008c*/ 	.byte	0x03, 0x1b
        /*008e*/ 	.short	0x00ff


	//----- nvinfo : EIATTR_EXIT_INSTR_OFFSETS
	.align		4
        /*0090*/ 	.byte	0x04, 0x1c
        /*0092*/ 	.short	(.L_29 - .L_28)


	//   ....[0]....
.L_28:
        /*0094*/ 	.word	0x000003b0


	//----- nvinfo : EIATTR_REQNTID
	.align		4
.L_29:
        /*0098*/ 	.byte	0x04, 0x10
        /*009a*/ 	.short	(.L_31 - .L_30)
.L_30:
        /*009c*/ 	.word	0x00000080
        /*00a0*/ 	.word	0x00000001
        /*00a4*/ 	.word	0x00000001


	//----- nvinfo : EIATTR_CBANK_PARAM_SIZE
	.align		4
.L_31:
        /*00a8*/ 	.byte	0x03, 0x19
        /*00aa*/ 	.short	0x003c


	//----- nvinfo : EIATTR_PARAM_CBANK
	.align		4
        /*00ac*/ 	.byte	0x04, 0x0a
        /*00ae*/ 	.short	(.L_33 - .L_32)
	.align		4
.L_32:
        /*00b0*/ 	.word	index@(.nv.constant0.triton_poi_fused__native_batch_norm_legit_no_training_convolution_relu_73)
        /*00b4*/ 	.short	0x0210
        /*00b6*/ 	.short	0x003c


	//----- nvinfo : EIATTR_SW_WAR
	.align		4
.L_33:
        /*00b8*/ 	.byte	0x04, 0x36
        /*00ba*/ 	.short	(.L_35 - .L_34)
.L_34:
        /*00bc*/ 	.word	0x00000008
.L_35:


//--------------------- .nv.callgraph             --------------------------
	.section	.nv.callgraph,"",@"SHT_CUDA_CALLGRAPH"
	.align	4
	.sectionentsize	8
	.align		4
        /*0000*/ 	.word	0x00000000
	.align		4
        /*0004*/ 	.word	0xffffffff
	.align		4
        /*0008*/ 	.word	0x00000000
	.align		4
        /*000c*/ 	.word	0xfffffffe
	.align		4
        /*0010*/ 	.word	0x00000000
	.align		4
        /*0014*/ 	.word	0xfffffffd
	.align		4
        /*0018*/ 	.word	0x00000000
	.align		4
        /*001c*/ 	.word	0xfffffffc


//--------------------- .nv.constant4             --------------------------
	.section	.nv.constant4,"a",@progbits
	.align	8
	.align		8
.nv.constant4:
        /*0000*/ 	.dword	_$_str
	.align		8
        /*0008*/ 	.dword	_$_str_$_2


//--------------------- .text.triton_poi_fused__native_batch_norm_legit_no_training_convolution_relu_73 --------------------------
	.section	.text.triton_poi_fused__native_batch_norm_legit_no_training_convolution_relu_73,"ax",@progbits
	.align	128
        .global         triton_poi_fused__native_batch_norm_legit_no_training_convolution_relu_73
        .type           triton_poi_fused__native_batch_norm_legit_no_training_convolution_relu_73,@function
        .size           triton_poi_fused__native_batch_norm_legit_no_training_convolution_relu_73,(.L_x_1 - triton_poi_fused__native_batch_norm_legit_no_training_convolution_relu_73)
        .other          triton_poi_fused__native_batch_norm_legit_no_training_convolution_relu_73,@"STO_CUDA_ENTRY STV_DEFAULT"
triton_poi_fused__native_batch_norm_legit_no_training_convolution_relu_73:
.text.triton_poi_fused__native_batch_norm_legit_no_training_convolution_relu_73:
[----:B------:R-:W-:Y:S01]  /*0000*/  LDC R1, c[0x0][0x28] ;  /* 0x00000a00ff017b82 */ /* 0x000fe20000000800 */
[----:B------:R-:W1:Y:S07]  /*0010*/  S2R R0, SR_TID.X ;  /* 0x0000000000007919 */ /* 0x000e6e0000002100 */
[----:B------:R-:W2:Y:S01]  /*0020*/  LDC.64 R14, c[0x0][0x228] ;  /* 0x00008a00ff0e7b82 */ /* 0x000ea20000000a00 */
[----:B------:R-:W-:Y:S01]  /*0030*/  ULDC.64 UR4, c[0x0][0x208] ;  /* 0x0000820000047ab9 */ /* 0x000fe20000000a00 */
[----:B------:R-:W3:Y:S06]  /*0040*/  S2R R5, SR_CTAID.X ;  /* 0x0000000000057919 */ /* 0x000eec0000002500 */
[----:B------:R-:W4:Y:S08]  /*0050*/  LDC.64 R10, c[0x0][0x218] ;  /* 0x00008600ff0a7b82 */ /* 0x000f300000000a00 */
[----:B------:R-:W5:Y:S08]  /*0060*/  LDC.64 R12, c[0x0][0x220] ;  /* 0x00008800ff0c7b82 */ /* 0x000f700000000a00 */
[----:B------:R-:W5:Y:S01]  /*0070*/  LDC.64 R16, c[0x0][0x230] ;  /* 0x00008c00ff107b82 */ /* 0x000f620000000a00 */
[----:B-1----:R-:W-:-:S02]  /*0080*/  SHF.L.U32 R0, R0, 0x1, RZ ;  /* 0x0000000100007819 */ /* 0x002fc400000006ff */
[----:B---3--:R-:W-:Y:S02]  /*0090*/  SHF.R.S32.HI R3, RZ, 0x17, R5 ;  /* 0x00000017ff037819 */ /* 0x008fe40000011405 */
[----:B------:R-:W-:Y:S02]  /*00a0*/  LOP3.LUT R0, R0, 0xfe, RZ, 0xc0, !PT ;  /* 0x000000fe00007812 */ /* 0x000fe400078ec0ff */
[----:B------:R-:W-:Y:S02]  /*00b0*/  SGXT R3, R3, 0x1 ;  /* 0x000000010303781a */ /* 0x000fe40000000200 */
[----:B------:R-:W-:Y:S02]  /*00c0*/  LEA R0, R5, R0, 0x8 ;  /* 0x0000000005007211 */ /* 0x000fe400078e40ff */
[----:B------:R-:W1:Y:S02]  /*00d0*/  LDC.64 R4, c[0x0][0x238] ;  /* 0x00008e00ff047b82 */ /* 0x000e640000000a00 */
[----:B------:R-:W-:-:S04]  /*00e0*/  LEA.HI R3, R3, R0, RZ, 0x8 ;  /* 0x0000000003037211 */ /* 0x000fc800078f40ff */
[----:B------:R-:W-:-:S04]  /*00f0*/  SHF.R.S32.HI R3, RZ, 0x8, R3 ;  /* 0x00000008ff037819 */ /* 0x000fc80000011403 */
[----:B------:R-:W-:-:S04]  /*0100*/  LEA.HI R2, R3, R3, RZ, 0x6 ;  /* 0x0000000303027211 */ /* 0x000fc800078f30ff */
[----:B------:R-:W-:-:S04]  /*0110*/  LOP3.LUT R2, R2, 0xffffffc0, RZ, 0xc0, !PT ;  /* 0xffffffc002027812 */ /* 0x000fc800078ec0ff */
[----:B------:R-:W-:Y:S02]  /*0120*/  IADD3 R19, R3, -R2, RZ ;  /* 0x8000000203137210 */ /* 0x000fe40007ffe0ff */
[----:B------:R-:W3:Y:S03]  /*0130*/  LDC.64 R2, c[0x0][0x210] ;  /* 0x00008400ff027b82 */ /* 0x000ee60000000a00 */
[----:B--2---:R-:W-:-:S05]  /*0140*/  IMAD.WIDE R14, R19, 0x4, R14 ;  /* 0x00000004130e7825 */ /* 0x004fca00078e020e */
[----:B------:R2:W2:Y:S01]  /*0150*/  LDG.E.EL R18, desc[UR4][R14.64] ;  /* 0x000000040e127981 */ /* 0x0004a2000c2e1900 */
[----:B----4-:R-:W-:-:S04]  /*0160*/  IMAD.WIDE R10, R19, 0x4, R10 ;  /* 0x00000004130a7825 */ /* 0x010fc800078e020a */
[----:B-----5:R-:W-:Y:S01]  /*0170*/  IMAD.WIDE R12, R19, 0x4, R12 ;  /* 0x00000004130c7825 */ /* 0x020fe200078e020c */
[----:B------:R4:W5:Y:S04]  /*0180*/  LDG.E.EL R8, desc[UR4][R10.64] ;  /* 0x000000040a087981 */ /* 0x000968000c2e1900 */
[----:B------:R-:W5:Y:S01]  /*0190*/  LDG.E.EL R9, desc[UR4][R12.64] ;  /* 0x000000040c097981 */ /* 0x000f62000c2e1900 */
[----:B---3--:R-:W-:-:S05]  /*01a0*/  IMAD.WIDE R2, R0, 0x4, R2 ;  /* 0x0000000400027825 */ /* 0x008fca00078e0202 */
[----:B------:R-:W5:Y:S01]  /*01b0*/  LDG.E.64 R6, desc[UR4][R2.64] ;  /* 0x0000000402067981 */ /* 0x000f62000c1e1b00 */
[----:B0-2---:R-:W-:-:S04]  /*01c0*/  IMAD.WIDE R14, R19, 0x4, R16 ;  /* 0x00000004130e7825 */ /* 0x005fc800078e0210 */
[----:B-1----:R-:W-:Y:S02]  /*01d0*/  IMAD.WIDE R16, R19, 0x4, R4 ;  /* 0x0000000413107825 */ /* 0x002fe400078e0204 */
[----:B------:R-:W2:Y:S01]  /*01e0*/  LDG.E.EL R14, desc[UR4][R14.64] ;  /* 0x000000040e0e7981 */ /* 0x000ea2000c2e1900 */
[----:B----4-:R-:W-:Y:S01]  /*01f0*/  HFMA2.MMA R10, -RZ, RZ, 1.625, 0 ;  /* 0x3e800000ff0a7435 */ /* 0x010fe200000001ff */
[----:B------:R-:W0:Y:S02]  /*0200*/  LDC.64 R4, c[0x0][0x240] ;  /* 0x00009000ff047b82 */ /* 0x000e240000000a00 */
[----:B------:R-:W2:Y:S01]  /*0210*/  LDG.E.EL R17, desc[UR4][R16.64] ;  /* 0x0000000410117981 */ /* 0x000ea2000c2e1900 */
[----:B0-----:R-:W-:-:S04]  /*0220*/  IMAD.WIDE R4, R0, 0x4, R4 ;  /* 0x0000000400047825 */ /* 0x001fc800078e0204 */
[----:B------:R-:W-:-:S04]  /*0230*/  FADD R18, R18, 9.9999997473787516356e-06 ;  /* 0x3727c5ac12127421 */ /* 0x000fc80000000000 */
[----:B------:R-:W0:Y:S02]  /*0240*/  MUFU.SQRT R19, R18 ;  /* 0x0000001200137308 */ /* 0x000e240000002000 */
[C---:B0-----:R-:W-:Y:S02]  /*0250*/  FSETP.GT.AND P0, PT, R19.reuse, 8.50705917302346158658e+37, PT ;  /* 0x7e8000001300780b */ /* 0x041fe40003f04000 */
[----:B------:R-:W-:-:S11]  /*0260*/  FSETP.GEU.AND P1, PT, R19, 1.175494350822287508e-38, PT ;  /* 0x008000001300780b */ /* 0x000fd60003f2e000 */
[----:B------:R-:W-:-:S04]  /*0270*/  @P0 FMUL R19, R19, 0.25 ;  /* 0x3e80000013130820 */ /* 0x000fc80000400000 */
[----:B------:R-:W-:-:S06]  /*0280*/  @!P1 FMUL R19, R19, 16777216 ;  /* 0x4b80000013139820 */ /* 0x000fcc0000400000 */
[----:B------:R-:W0:Y:S01]  /*0290*/  MUFU.RCP R19, R19 ;  /* 0x0000001300137308 */ /* 0x000e220000001000 */
[----:B------:R-:W-:Y:S01]  /*02a0*/  FSEL R10, R10, 1, P0 ;  /* 0x3f8000000a0a7808 */ /* 0x000fe20000000000 */
[--C-:B-----5:R-:W-:Y:S01]  /*02b0*/  FADD R6, R6, R8.reuse ;  /* 0x0000000806067221 */ /* 0x120fe20000000000 */
[----:B------:R-:W-:-:S03]  /*02c0*/  FADD R7, R7, R8 ;  /* 0x0000000807077221 */ /* 0x000fc60000000000 */
[----:B------:R-:W-:Y:S01]  /*02d0*/  @!P1 FMUL R10, R10, 16777216 ;  /* 0x4b8000000a0a9820 */ /* 0x000fe20000400000 */
[C---:B------:R-:W-:Y:S01]  /*02e0*/  FADD R8, -R9.reuse, R6 ;  /* 0x0000000609087221 */ /* 0x040fe20000000100 */
[----:B------:R-:W-:Y:S02]  /*02f0*/  FADD R9, -R9, R7 ;  /* 0x0000000709097221 */ /* 0x000fe40000000100 */
[----:B0-----:R-:W-:-:S04]  /*0300*/  FMUL R10, R19, R10 ;  /* 0x0000000a130a7220 */ /* 0x001fc80000400000 */
[-C--:B------:R-:W-:Y:S01]  /*0310*/  FMUL R8, R8, R10.reuse ;  /* 0x0000000a08087220 */ /* 0x080fe20000400000 */
[----:B------:R-:W-:-:S03]  /*0320*/  FMUL R10, R9, R10 ;  /* 0x0000000a090a7220 */ /* 0x000fc60000400000 */
[C-C-:B--2---:R-:W-:Y:S01]  /*0330*/  FFMA R8, R14.reuse, R8, R17.reuse ;  /* 0x000000080e087223 */ /* 0x144fe20000000011 */
[----:B------:R-:W-:-:S04]  /*0340*/  FFMA R10, R14, R10, R17 ;  /* 0x0000000a0e0a7223 */ /* 0x000fc80000000011 */
[----:B------:R-:W-:Y:S02]  /*0350*/  FSETP.GEU.AND P0, PT, R8, RZ, PT ;  /* 0x000000ff0800720b */ /* 0x000fe40003f0e000 */
[----:B------:R-:W-:Y:S02]  /*0360*/  FSETP.GEU.AND P1, PT, R10, RZ, PT ;  /* 0x000000ff0a00720b */ /* 0x000fe40003f2e000 */
[----:B------:R-:W-:Y:S02]  /*0370*/  FSEL R8, R8, RZ, P0 ;  /* 0x000000ff08087208 */ /* 0x000fe40000000000 */
[----:B------:R-:W-:Y:S01]  /*0380*/  FSEL R9, R10, RZ, P1 ;  /* 0x000000ff0a097208 */ /* 0x000fe20000800000 */
[----:B------:R-:W-:Y:S04]  /*0390*/  STG.E.64 desc[UR4][R2.64], R6 ;  /* 0x0000000602007986 */ /* 0x000fe8000c101b04 */
[----:B------:R-:W-:Y:S01]  /*03a0*/  STG.E.64 desc[UR4][R4.64], R8 ;  /* 0x0000000804007986 */ /* 0x000fe2000c101b04 */
[----:B------:R-:W-:Y:S05]  /*03b0*/  EXIT ;  /* 0x000000000000794d */ /* 0x000fea0003800000 */
.L_x_0:
[----:B------:R-:W-:-:S00]  /*03c0*/  BRA `(.L_x_0) ;  /* 0xfffffffc00fc7947 */ /* 0x000fc0000383ffff */
[----:B------:R-:W-:-:S00]  /*03d0*/  NOP ;  /* 0x0000000000007918 */ /* 0x000fc00000000000 */
        /* <DEDUP_REMOVED lines=10> */
.L_x_1:


//--------------------- .nv.global.init           --------------------------
	.section	.nv.global.init,"aw",@progbits
.nv.global.init:
	.type		_$_str,@object
	.size		_$_str,(_$_str_$_2 - _$_str)
_$_str:
        /*0000*/ 	.byte	0x5f, 0x5f, 0x43, 0x55, 0x44, 0x41, 0x5f, 0x46, 0x54, 0x5a, 0x00
	.type		_$_str_$_2,@object
	.size		_$_str_$_2,(.L_1 - _$_str_$_2)
_$_str_$_2:
        /*000b*/ 	.byte	0x5f, 0x5f, 0x43, 0x55, 0x44, 0x41, 0x5f, 0x50, 0x52, 0x45, 0x43, 0x5f, 0x53, 0x51, 0x52, 0x54
        /*001b*/ 	.byte	0x00
.L_1:


//--------------------- .nv.constant0.triton_poi_fused__native_batch_norm_legit_no_training_convolution_relu_73 --------------------------
	.section	.nv.constant0.triton_poi_fused__native_batch_norm_legit_no_training_convolution_relu_73,"a",@progbits
	.sectionflags	@""
	.align	4
.nv.constant0.triton_poi_fused__native_batch_norm_legit_no_training_convolution_relu_73:
	.zero		588
